	.headerflags	@"EF_CUDA_TEXMODE_UNIFIED EF_CUDA_64BIT_ADDRESS EF_CUDA_ACCELERATORS EF_CUDA_SM90 EF_CUDA_VIRTUAL_SM(EF_CUDA_SM90)"
	.elftype	@"ET_EXEC"


//--------------------- .nv.info                  --------------------------
	.section	.nv.info,"",@"SHT_CUDA_INFO"
	.align	4


	//----- nvinfo : EIATTR_REGCOUNT
	.align		4
        /*0000*/ 	.byte	0x04, 0x2f
        /*0002*/ 	.short	(.L_1 - .L_0)
	.align		4
.L_0:
        /*0004*/ 	.word	index@(triton_poi_fused__to_copy_25)
        /*0008*/ 	.word	0x00000009


	//----- nvinfo : EIATTR_MIN_STACK_SIZE
	.align		4
.L_1:
        /*000c*/ 	.byte	0x04, 0x12
        /*000e*/ 	.short	(.L_3 - .L_2)
	.align		4
.L_2:
        /*0010*/ 	.word	index@(triton_poi_fused__to_copy_25)
        /*0014*/ 	.word	0x00000000


	//----- nvinfo : EIATTR_FRAME_SIZE
	.align		4
.L_3:
        /*0018*/ 	.byte	0x04, 0x11
        /*001a*/ 	.short	(.L_5 - .L_4)
	.align		4
.L_4:
        /*001c*/ 	.word	index@(triton_poi_fused__to_copy_25)
        /*0020*/ 	.word	0x00000000


	//----- nvinfo : EIATTR_MIN_STACK_SIZE
	.align		4
.L_5:
        /*0024*/ 	.byte	0x04, 0x12
        /*0026*/ 	.short	(.L_7 - .L_6)
	.align		4
.L_6:
        /*0028*/ 	.word	index@(triton_poi_fused__to_copy_25)
        /*002c*/ 	.word	0x00000000
.L_7:


//--------------------- .nv.info.triton_poi_fused__to_copy_25 --------------------------
	.section	.nv.info.triton_poi_fused__to_copy_25,"",@"SHT_CUDA_INFO"
	.sectionflags	@""
	.align	4


	//----- nvinfo : EIATTR_CUDA_API_VERSION
	.align		4
        /*0000*/ 	.byte	0x04, 0x37
        /*0002*/ 	.short	(.L_9 - .L_8)
.L_8:
        /*0004*/ 	.word	0x0000007c


	//----- nvinfo : EIATTR_KPARAM_INFO
	.align		4
.L_9:
        /*0008*/ 	.byte	0x04, 0x17
        /*000a*/ 	.short	(.L_11 - .L_10)
.L_10:
        /*000c*/ 	.word	0x00000000
        /*0010*/ 	.short	0x0001
        /*0012*/ 	.short	0x0008
        /*0014*/ 	.byte	0x00, 0xf0, 0x11, 0x00


	//----- nvinfo : EIATTR_KPARAM_INFO
	.align		4
.L_11:
        /*0018*/ 	.byte	0x04, 0x17
        /*001a*/ 	.short	(.L_13 - .L_12)
.L_12:
        /*001c*/ 	.word	0x00000000
        /*0020*/ 	.short	0x0000
        /*0022*/ 	.short	0x0000
        /*0024*/ 	.byte	0x00, 0xf4, 0x21, 0x00


	//----- nvinfo : EIATTR_SPARSE_MMA_MASK
	.align		4
.L_13:
        /*0028*/ 	.byte	0x03, 0x50
        /*002a*/ 	.short	0x0000


	//----- nvinfo : EIATTR_MAXREG_COUNT
	.align		4
        /*002c*/ 	.byte	0x03, 0x1b
        /*002e*/ 	.short	0x00ff


	//----- nvinfo : EIATTR_EXIT_INSTR_OFFSETS
	.align		4
        /*0030*/ 	.byte	0x04, 0x1c
        /*0032*/ 	.short	(.L_15 - .L_14)


	//   ....[0]....
.L_14:
        /*0034*/ 	.word	0x000000e0


	//   ....[1]....
        /*0038*/ 	.word	0x00000110


	//----- nvinfo : EIATTR_REQNTID
	.align		4
.L_15:
        /*003c*/ 	.byte	0x04, 0x10
        /*003e*/ 	.short	(.L_17 - .L_16)
.L_16:
        /*0040*/ 	.word	0x00000020
        /*0044*/ 	.word	0x00000001
        /*0048*/ 	.word	0x00000001


	//----- nvinfo : EIATTR_CBANK_PARAM_SIZE
	.align		4
.L_17:
        /*004c*/ 	.byte	0x03, 0x19
        /*004e*/ 	.short	0x000c


	//----- nvinfo : EIATTR_PARAM_CBANK
	.align		4
        /*0050*/ 	.byte	0x04, 0x0a
        /*0052*/ 	.short	(.L_19 - .L_18)
	.align		4
.L_18:
        /*0054*/ 	.word	index@(.nv.constant0.triton_poi_fused__to_copy_25)
        /*0058*/ 	.short	0x0210
        /*005a*/ 	.short	0x000c


	//----- nvinfo : EIATTR_SW_WAR
	.align		4
.L_19:
        /*005c*/ 	.byte	0x04, 0x36
        /*005e*/ 	.short	(.L_21 - .L_20)
.L_20:
        /*0060*/ 	.word	0x00000008
.L_21:


//--------------------- .nv.callgraph             --------------------------
	.section	.nv.callgraph,"",@"SHT_CUDA_CALLGRAPH"
	.align	4
	.sectionentsize	8
	.align		4
        /*0000*/ 	.word	0x00000000
	.align		4
        /*0004*/ 	.word	0xffffffff
	.align		4
        /*0008*/ 	.word	0x00000000
	.align		4
        /*000c*/ 	.word	0xfffffffe
	.align		4
        /*0010*/ 	.word	0x00000000
	.align		4
        /*0014*/ 	.word	0xfffffffd
	.align		4
        /*0018*/ 	.word	0x00000000
	.align		4
        /*001c*/ 	.word	0xfffffffc


//--------------------- .text.triton_poi_fused__to_copy_25 --------------------------
	.section	.text.triton_poi_fused__to_copy_25,"ax",@progbits
	.align	128
        .global         triton_poi_fused__to_copy_25
        .type           triton_poi_fused__to_copy_25,@function
        .size           triton_poi_fused__to_copy_25,(.L_x_1 - triton_poi_fused__to_copy_25)
        .other          triton_poi_fused__to_copy_25,@"STO_CUDA_ENTRY STV_DEFAULT"
triton_poi_fused__to_copy_25:
.text.triton_poi_fused__to_copy_25:
[----:B------:R-:W0:Y:S02]  /*0000*/  LDC R1, c[0x0][0x28] ;  /* 0x00000a00ff017b82 */ /* 0x000e240000000800 */
[----:B------:R-:W1:Y:S01]  /*0010*/  S2R R6, SR_TID.X ;  /* 0x0000000000067919 */ /* 0x000e620000002100 */
[----:B------:R-:W2:Y:S01]  /*0020*/  LDC.64 R2, c[0x0][0x210] ;  /* 0x00008400ff027b82 */ /* 0x000ea20000000a00 */
[----:B------:R-:W3:Y:S01]  /*0030*/  S2R R5, SR_CTAID.X ;  /* 0x0000000000057919 */ /* 0x000ee20000002500 */
[C---:B-1----:R-:W-:Y:S02]  /*0040*/  LOP3.LUT R0, R6.reuse, 0x7, RZ, 0xc0, !PT ;  /* 0x0000000706007812 */ /* 0x042fe400078ec0ff */
[----:B------:R-:W-:-:S03]  /*0050*/  LOP3.LUT P0, RZ, R6, 0x18, RZ, 0xc0, !PT ;  /* 0x0000001806ff7812 */ /* 0x000fc6000780c0ff */
[----:B---3--:R-:W-:-:S04]  /*0060*/  IMAD R5, R5, 0x8, R0 ;  /* 0x0000000805057824 */ /* 0x008fc800078e0200 */
[C---:B--2---:R-:W-:Y:S01]  /*0070*/  IMAD.WIDE R2, R5.reuse, 0x8, R2 ;  /* 0x0000000805027825 */ /* 0x044fe200078e0202 */
[----:B------:R-:W-:Y:S02]  /*0080*/  I2FP.F32.S32 R0, R5 ;  /* 0x0000000500007245 */ /* 0x000fe40000201400 */
[----:B------:R-:W-:-:S03]  /*0090*/  ISETP.LT.AND P0, PT, R5, 0x8, !P0 ;  /* 0x000000080500780c */ /* 0x000fc60004701270 */
[----:B------:R-:W-:-:S05]  /*00a0*/  FMUL R0, R0, 0.42857143282890319824 ;  /* 0x3edb6db700007820 */ /* 0x000fca0000400000 */
[----:B------:R-:W-:-:S04]  /*00b0*/  FMNMX R0, RZ, R0, !PT ;  /* 0x00000000ff007209 */ /* 0x000fc80007800000 */
[----:B------:R-:W1:Y:S02]  /*00c0*/  F2I.TRUNC.NTZ R4, R0 ;  /* 0x0000000000047305 */ /* 0x000e64000020f100 */
[----:B-1----:R-:W-:Y:S01]  /*00d0*/  SHF.R.S32.HI R5, RZ, 0x1f, R4 ;  /* 0x0000001fff057819 */ /* 0x002fe20000011404 */
[----:B------:R-:W-:Y:S06]  /*00e0*/  @!P0 EXIT ;  /* 0x000000000000894d */ /* 0x000fec0003800000 */
[----:B------:R-:W-:Y:S02]  /*00f0*/  ULDC.64 UR4, c[0x0][0x208] ;  /* 0x0000820000047ab9 */ /* 0x000fe40000000a00 */
[----:B------:R-:W-:Y:S01]  /*0100*/  STG.E.64 desc[UR4][R2.64], R4 ;  /* 0x0000000402007986 */ /* 0x000fe2000c101b04 */
[----:B------:R-:W-:Y:S05]  /*0110*/  EXIT ;  /* 0x000000000000794d */ /* 0x000fea0003800000 */
.L_x_0:
[----:B------:R-:W-:-:S00]  /*0120*/  BRA `(.L_x_0) ;  /* 0xfffffffc00fc7947 */ /* 0x000fc0000383ffff */
[----:B------:R-:W-:-:S00]  /*0130*/  NOP ;  /* 0x0000000000007918 */ /* 0x000fc00000000000 */
        /* <DEDUP_REMOVED lines=12> */
.L_x_1:


//--------------------- .nv.constant0.triton_poi_fused__to_copy_25 --------------------------
	.section	.nv.constant0.triton_poi_fused__to_copy_25,"a",@progbits
	.sectionflags	@""
	.align	4
.nv.constant0.triton_poi_fused__to_copy_25:
	.zero		540
